	.headerflags	@"EF_CUDA_TEXMODE_UNIFIED EF_CUDA_64BIT_ADDRESS EF_CUDA_ACCELERATORS EF_CUDA_SM90 EF_CUDA_VIRTUAL_SM(EF_CUDA_SM90)"
	.elftype	@"ET_EXEC"


//--------------------- .nv.info                  --------------------------
	.section	.nv.info,"",@"SHT_CUDA_INFO"
	.align	4


	//----- nvinfo : EIATTR_REGCOUNT
	.align		4
        /*0000*/ 	.byte	0x04, 0x2f
        /*0002*/ 	.short	(.L_1 - .L_0)
	.align		4
.L_0:
        /*0004*/ 	.word	index@(triton_poi_fused_max_pool2d_with_indices_10)
        /*0008*/ 	.word	0x00000028


	//----- nvinfo : EIATTR_MIN_STACK_SIZE
	.align		4
.L_1:
        /*000c*/ 	.byte	0x04, 0x12
        /*000e*/ 	.short	(.L_3 - .L_2)
	.align		4
.L_2:
        /*0010*/ 	.word	index@(triton_poi_fused_max_pool2d_with_indices_10)
        /*0014*/ 	.word	0x00000000


	//----- nvinfo : EIATTR_FRAME_SIZE
	.align		4
.L_3:
        /*0018*/ 	.byte	0x04, 0x11
        /*001a*/ 	.short	(.L_5 - .L_4)
	.align		4
.L_4:
        /*001c*/ 	.word	index@(triton_poi_fused_max_pool2d_with_indices_10)
        /*0020*/ 	.word	0x00000000


	//----- nvinfo : EIATTR_MIN_STACK_SIZE
	.align		4
.L_5:
        /*0024*/ 	.byte	0x04, 0x12
        /*0026*/ 	.short	(.L_7 - .L_6)
	.align		4
.L_6:
        /*0028*/ 	.word	index@(triton_poi_fused_max_pool2d_with_indices_10)
        /*002c*/ 	.word	0x00000000
.L_7:


//--------------------- .nv.info.triton_poi_fused_max_pool2d_with_indices_10 --------------------------
	.section	.nv.info.triton_poi_fused_max_pool2d_with_indices_10,"",@"SHT_CUDA_INFO"
	.sectionflags	@""
	.align	4


	//----- nvinfo : EIATTR_CUDA_API_VERSION
	.align		4
        /*0000*/ 	.byte	0x04, 0x37
        /*0002*/ 	.short	(.L_9 - .L_8)
.L_8:
        /*0004*/ 	.word	0x0000007c


	//----- nvinfo : EIATTR_KPARAM_INFO
	.align		4
.L_9:
        /*0008*/ 	.byte	0x04, 0x17
        /*000a*/ 	.short	(.L_11 - .L_10)
.L_10:
        /*000c*/ 	.word	0x00000000
        /*0010*/ 	.short	0x0003
        /*0012*/ 	.short	0x0018
        /*0014*/ 	.byte	0x00, 0xf0, 0x11, 0x00


	//----- nvinfo : EIATTR_KPARAM_INFO
	.align		4
.L_11:
        /*0018*/ 	.byte	0x04, 0x17
        /*001a*/ 	.short	(.L_13 - .L_12)
.L_12:
        /*001c*/ 	.word	0x00000000
        /*0020*/ 	.short	0x0002
        /*0022*/ 	.short	0x0010
        /*0024*/ 	.byte	0x00, 0xf4, 0x21, 0x00


	//----- nvinfo : EIATTR_KPARAM_INFO
	.align		4
.L_13:
        /*0028*/ 	.byte	0x04, 0x17
        /*002a*/ 	.short	(.L_15 - .L_14)
.L_14:
        /*002c*/ 	.word	0x00000000
        /*0030*/ 	.short	0x0001
        /*0032*/ 	.short	0x0008
        /*0034*/ 	.byte	0x00, 0xf4, 0x21, 0x00


	//----- nvinfo : EIATTR_KPARAM_INFO
	.align		4
.L_15:
        /*0038*/ 	.byte	0x04, 0x17
        /*003a*/ 	.short	(.L_17 - .L_16)
.L_16:
        /*003c*/ 	.word	0x00000000
        /*0040*/ 	.short	0x0000
        /*0042*/ 	.short	0x0000
        /*0044*/ 	.byte	0x00, 0xf4, 0x21, 0x00


	//----- nvinfo : EIATTR_SPARSE_MMA_MASK
	.align		4
.L_17:
        /*0048*/ 	.byte	0x03, 0x50
        /*004a*/ 	.short	0x0000


	//----- nvinfo : EIATTR_MAXREG_COUNT
	.align		4
        /*004c*/ 	.byte	0x03, 0x1b
        /*004e*/ 	.short	0x00ff


	//----- nvinfo : EIATTR_EXIT_INSTR_OFFSETS
	.align		4
        /*0050*/ 	.byte	0x04, 0x1c
        /*0052*/ 	.short	(.L_19 - .L_18)


	//   ....[0]....
.L_18:
        /*0054*/ 	.word	0x00000ff0


	//----- nvinfo : EIATTR_REQNTID
	.align		4
.L_19:
        /*0058*/ 	.byte	0x04, 0x10
        /*005a*/ 	.short	(.L_21 - .L_20)
.L_20:
        /*005c*/ 	.word	0x00000080
        /*0060*/ 	.word	0x00000001
        /*0064*/ 	.word	0x00000001


	//----- nvinfo : EIATTR_CBANK_PARAM_SIZE
	.align		4
.L_21:
        /*0068*/ 	.byte	0x03, 0x19
        /*006a*/ 	.short	0x001c


	//----- nvinfo : EIATTR_PARAM_CBANK
	.align		4
        /*006c*/ 	.byte	0x04, 0x0a
        /*006e*/ 	.short	(.L_23 - .L_22)
	.align		4
.L_22:
        /*0070*/ 	.word	index@(.nv.constant0.triton_poi_fused_max_pool2d_with_indices_10)
        /*0074*/ 	.short	0x0210
        /*0076*/ 	.short	0x001c


	//----- nvinfo : EIATTR_SW_WAR
	.align		4
.L_23:
        /*0078*/ 	.byte	0x04, 0x36
        /*007a*/ 	.short	(.L_25 - .L_24)
.L_24:
        /*007c*/ 	.word	0x00000008
.L_25:


//--------------------- .nv.callgraph             --------------------------
	.section	.nv.callgraph,"",@"SHT_CUDA_CALLGRAPH"
	.align	4
	.sectionentsize	8
	.align		4
        /*0000*/ 	.word	0x00000000
	.align		4
        /*0004*/ 	.word	0xffffffff
	.align		4
        /*0008*/ 	.word	0x00000000
	.align		4
        /*000c*/ 	.word	0xfffffffe
	.align		4
        /*0010*/ 	.word	0x00000000
	.align		4
        /*0014*/ 	.word	0xfffffffd
	.align		4
        /*0018*/ 	.word	0x00000000
	.align		4
        /*001c*/ 	.word	0xfffffffc


//--------------------- .text.triton_poi_fused_max_pool2d_with_indices_10 --------------------------
	.section	.text.triton_poi_fused_max_pool2d_with_indices_10,"ax",@progbits
	.sectionflags	@"SHF_BARRIERS=1"
	.align	128
        .global         triton_poi_fused_max_pool2d_with_indices_10
        .type           triton_poi_fused_max_pool2d_with_indices_10,@function
        .size           triton_poi_fused_max_pool2d_with_indices_10,(.L_x_1 - triton_poi_fused_max_pool2d_with_indices_10)
        .other          triton_poi_fused_max_pool2d_with_indices_10,@"STO_CUDA_ENTRY STV_DEFAULT"
triton_poi_fused_max_pool2d_with_indices_10:
.text.triton_poi_fused_max_pool2d_with_indices_10:
[----:B------:R-:W-:Y:S01]  /*0000*/  LDC R1, c[0x0][0x28] ;  /* 0x00000a00ff017b82 */ /* 0x000fe20000000800 */
[----:B------:R-:W1:Y:S07]  /*0010*/  S2R R0, SR_TID.X ;  /* 0x0000000000007919 */ /* 0x000e6e0000002100 */
[----:B------:R-:W2:Y:S01]  /*0020*/  LDC.64 R6, c[0x0][0x210] ;  /* 0x00008400ff067b82 */ /* 0x000ea20000000a00 */
[----:B------:R-:W-:Y:S01]  /*0030*/  ULDC.64 UR4, c[0x0][0x210] ;  /* 0x0000840000047ab9 */ /* 0x000fe20000000a00 */
[----:B------:R-:W-:Y:S01]  /*0040*/  ULDC.64 UR6, c[0x0][0x208] ;  /* 0x0000820000067ab9 */ /* 0x000fe20000000a00 */
[----:B------:R-:W3:Y:S01]  /*0050*/  S2R R4, SR_CTAID.X ;  /* 0x0000000000047919 */ /* 0x000ee20000002500 */
[----:B------:R-:W-:Y:S01]  /*0060*/  ULDC.64 UR8, c[0x0][0x220] ;  /* 0x0000880000087ab9 */ /* 0x000fe20000000a00 */
[----:B-1----:R-:W-:-:S02]  /*0070*/  IMAD.SHL.U32 R24, R0, 0x8, RZ ;  /* 0x0000000800187824 */ /* 0x002fc400078e00ff */
[----:B---3--:R-:W-:-:S03]  /*0080*/  IMAD.SHL.U32 R3, R4, 0x400, RZ ;  /* 0x0000040004037824 */ /* 0x008fc600078e00ff */
[----:B------:R-:W-:Y:S02]  /*0090*/  LOP3.LUT R24, R24, 0x3f8, RZ, 0xc0, !PT ;  /* 0x000003f818187812 */ /* 0x000fe400078ec0ff */
[----:B------:R-:W-:Y:S02]  /*00a0*/  SHF.R.S32.HI R23, RZ, 0x15, R4 ;  /* 0x00000015ff177819 */ /* 0x000fe40000011404 */
[----:B------:R-:W-:Y:S02]  /*00b0*/  LOP3.LUT R2, R3, R24, RZ, 0xfc, !PT ;  /* 0x0000001803027212 */ /* 0x000fe400078efcff */
[----:B------:R-:W-:Y:S02]  /*00c0*/  SGXT R23, R23, 0x1 ;  /* 0x000000011717781a */ /* 0x000fe40000000200 */
[----:B------:R-:W-:Y:S02]  /*00d0*/  SHF.R.S32.HI R5, RZ, 0x1f, R2 ;  /* 0x0000001fff057819 */ /* 0x000fe40000011402 */
[----:B------:R-:W-:-:S02]  /*00e0*/  LEA.HI R9, R23, R2, RZ, 0xa ;  /* 0x0000000217097211 */ /* 0x000fc400078f50ff */
[----:B------:R-:W-:-:S03]  /*00f0*/  LEA.HI R5, R5, R2, RZ, 0x5 ;  /* 0x0000000205057211 */ /* 0x000fc600078f28ff */
[----:B------:R-:W-:Y:S01]  /*0100*/  IMAD.SHL.U32 R10, R9, 0x4, RZ ;  /* 0x00000004090a7824 */ /* 0x000fe200078e00ff */
[----:B------:R-:W-:Y:S02]  /*0110*/  SHF.R.S32.HI R4, RZ, 0x5, R5 ;  /* 0x00000005ff047819 */ /* 0x000fe40000011405 */
[----:B------:R-:W-:Y:S02]  /*0120*/  LOP3.LUT R29, R5, 0xffffffe0, RZ, 0xc0, !PT ;  /* 0xffffffe0051d7812 */ /* 0x000fe400078ec0ff */
[----:B------:R-:W-:Y:S02]  /*0130*/  LEA.HI R8, R4, R4, RZ, 0x5 ;  /* 0x0000000404087211 */ /* 0x000fe400078f28ff */
[----:B------:R-:W-:Y:S01]  /*0140*/  LOP3.LUT R10, R10, 0xfffff000, RZ, 0xc0, !PT ;  /* 0xfffff0000a0a7812 */ /* 0x000fe200078ec0ff */
[----:B------:R-:W-:Y:S01]  /*0150*/  IMAD.IADD R29, R2, 0x1, -R29 ;  /* 0x00000001021d7824 */ /* 0x000fe200078e0a1d */
[----:B------:R-:W-:-:S05]  /*0160*/  LOP3.LUT R9, R8, 0x3ffffe0, RZ, 0xc0, !PT ;  /* 0x03ffffe008097812 */ /* 0x000fca00078ec0ff */
[----:B------:R-:W-:-:S04]  /*0170*/  IMAD.IADD R9, R4, 0x1, -R9 ;  /* 0x0000000104097824 */ /* 0x000fc800078e0a09 */
[----:B------:R-:W-:-:S04]  /*0180*/  IMAD R34, R9, 0x40, R10 ;  /* 0x0000004009227824 */ /* 0x000fc800078e020a */
[--C-:B------:R-:W-:Y:S01]  /*0190*/  IMAD.IADD R17, R29, 0x1, R34.reuse ;  /* 0x000000011d117824 */ /* 0x100fe200078e0222 */
[----:B------:R-:W-:Y:S02]  /*01a0*/  SHF.R.S32.HI R26, RZ, 0x1f, R34 ;  /* 0x0000001fff1a7819 */ /* 0x000fe40000011422 */
[----:B------:R-:W-:Y:S01]  /*01b0*/  IADD3 R4, P0, R29, R34, RZ ;  /* 0x000000221d047210 */ /* 0x000fe20007f1e0ff */
[----:B--2---:R-:W-:-:S03]  /*01c0*/  IMAD.WIDE R16, R17, 0x4, R6 ;  /* 0x0000000411107825 */ /* 0x004fc600078e0206 */
[----:B------:R-:W-:Y:S02]  /*01d0*/  LEA.HI.X.SX32 R5, R29, R26, 0x1, P0 ;  /* 0x0000001a1d057211 */ /* 0x000fe400000f0eff */
[C---:B------:R-:W-:Y:S01]  /*01e0*/  LEA R12, P0, R4.reuse, UR4, 0x2 ;  /* 0x00000004040c7c11 */ /* 0x040fe2000f8010ff */
[----:B------:R-:W2:Y:S03]  /*01f0*/  LDG.E.128 R16, desc[UR6][R16.64] ;  /* 0x0000000610107981 */ /* 0x000ea6000c1e1d00 */
[----:B------:R-:W-:Y:S01]  /*0200*/  LEA.HI.X R13, R4, UR5, R5, 0x2, P0 ;  /* 0x00000005040d7c11 */ /* 0x000fe200080f1405 */
[----:B------:R-:W-:-:S05]  /*0210*/  VIADD R22, R34, 0x800 ;  /* 0x0000080022167836 */ /* 0x000fca0000000000 */
[----:B------:R-:W2:Y:S01]  /*0220*/  LDG.E.128 R12, desc[UR6][R12.64+0x80] ;  /* 0x000080060c0c7981 */ /* 0x000ea2000c1e1d00 */
[----:B------:R-:W-:-:S04]  /*0230*/  IMAD.IADD R9, R29, 0x1, R22 ;  /* 0x000000011d097824 */ /* 0x000fc800078e0216 */
[----:B------:R-:W-:-:S06]  /*0240*/  IMAD.WIDE R8, R9, 0x4, R6 ;  /* 0x0000000409087825 */ /* 0x000fcc00078e0206 */
[----:B------:R-:W3:Y:S01]  /*0250*/  LDG.E.128 R8, desc[UR6][R8.64] ;  /* 0x0000000608087981 */ /* 0x000ee2000c1e1d00 */
[----:B------:R-:W-:-:S04]  /*0260*/  LOP3.LUT R24, R3, 0x4, R24, 0xfe, !PT ;  /* 0x0000000403187812 */ /* 0x000fc800078efe18 */
[----:B------:R-:W-:-:S04]  /*0270*/  LEA.HI R23, R23, R24, RZ, 0x5 ;  /* 0x0000001817177211 */ /* 0x000fc800078f28ff */
[----:B------:R-:W-:-:S05]  /*0280*/  LOP3.LUT R25, R23, 0xffffffe0, RZ, 0xc0, !PT ;  /* 0xffffffe017197812 */ /* 0x000fca00078ec0ff */
[----:B------:R-:W-:Y:S02]  /*0290*/  IMAD.IADD R25, R24, 0x1, -R25 ;  /* 0x0000000118197824 */ /* 0x000fe400078e0a19 */
[----:B------:R-:W-:Y:S01]  /*02a0*/  VIADD R30, R34, 0x820 ;  /* 0x00000820221e7836 */ /* 0x000fe20000000000 */
[----:B--2---:R-:W-:Y:S02]  /*02b0*/  FSETP.GT.AND P5, PT, R15, R19, PT ;  /* 0x000000130f00720b */ /* 0x004fe40003fa4000 */
[----:B------:R-:W-:Y:S02]  /*02c0*/  FSETP.GT.AND P2, PT, R14, R18, PT ;  /* 0x000000120e00720b */ /* 0x000fe40003f44000 */
[----:B------:R-:W-:Y:S02]  /*02d0*/  FSETP.GT.AND P3, PT, R12, R16, PT ;  /* 0x000000100c00720b */ /* 0x000fe40003f64000 */
[----:B------:R-:W-:Y:S02]  /*02e0*/  FSETP.GT.AND P4, PT, R13, R17, PT ;  /* 0x000000110d00720b */ /* 0x000fe40003f84000 */
[----:B------:R-:W-:-:S02]  /*02f0*/  FSETP.NAN.AND P1, PT, R15, R15, PT ;  /* 0x0000000f0f00720b */ /* 0x000fc40003f28000 */
[----:B------:R-:W-:-:S03]  /*0300*/  FSETP.NAN.AND P0, PT, R14, R14, PT ;  /* 0x0000000e0e00720b */ /* 0x000fc60003f08000 */
[----:B------:R-:W-:Y:S02]  /*0310*/  @!P5 SEL R15, R15, R19, P1 ;  /* 0x000000130f0fd207 */ /* 0x000fe40000800000 */
[----:B------:R-:W-:Y:S02]  /*0320*/  @!P2 SEL R14, R14, R18, P0 ;  /* 0x000000120e0ea207 */ /* 0x000fe40000000000 */
[----:B---3--:R-:W-:Y:S02]  /*0330*/  FSETP.NAN.AND P1, PT, R8, R8, PT ;  /* 0x000000080800720b */ /* 0x008fe40003f28000 */
[----:B------:R-:W-:Y:S02]  /*0340*/  FSETP.NAN.AND P0, PT, R12, R12, PT ;  /* 0x0000000c0c00720b */ /* 0x000fe40003f08000 */
[----:B------:R-:W-:Y:S02]  /*0350*/  P2R R5, PR, RZ, 0x4 ;  /* 0x00000004ff057803 */ /* 0x000fe40000000000 */
[----:B------:R-:W-:-:S02]  /*0360*/  FSETP.NAN.AND P2, PT, R13, R13, PT ;  /* 0x0000000d0d00720b */ /* 0x000fc40003f48000 */
[----:B------:R-:W-:Y:S02]  /*0370*/  @!P3 SEL R12, R12, R16, P0 ;  /* 0x000000100c0cb207 */ /* 0x000fe40000000000 */
[----:B------:R-:W-:Y:S02]  /*0380*/  FSETP.NAN.AND P0, PT, R9, R9, PT ;  /* 0x000000090900720b */ /* 0x000fe40003f08000 */
[----:B------:R-:W-:Y:S02]  /*0390*/  @!P4 SEL R13, R13, R17, P2 ;  /* 0x000000110d0dc207 */ /* 0x000fe40001000000 */
[----:B------:R-:W-:-:S04]  /*03a0*/  FSETP.GEU.AND P2, PT, R12, R8, PT ;  /* 0x000000080c00720b */ /* 0x000fc80003f4e000 */
[----:B------:R-:W-:Y:S02]  /*03b0*/  P2R R23, PR, RZ, 0x4 ;  /* 0x00000004ff177803 */ /* 0x000fe40000000000 */
[----:B------:R-:W-:Y:S02]  /*03c0*/  @!P1 SEL R8, R8, R12, !P2 ;  /* 0x0000000c08089207 */ /* 0x000fe40005000000 */
[----:B------:R-:W-:-:S04]  /*03d0*/  FSETP.GEU.AND P2, PT, R13, R9, PT ;  /* 0x000000090d00720b */ /* 0x000fc80003f4e000 */
[----:B------:R-:W-:Y:S02]  /*03e0*/  @!P0 SEL R9, R9, R13, !P2 ;  /* 0x0000000d09098207 */ /* 0x000fe40005000000 */
[----:B------:R-:W-:-:S04]  /*03f0*/  IADD3 R12, P0, R25, R34, RZ ;  /* 0x00000022190c7210 */ /* 0x000fc80007f1e0ff */
[----:B------:R-:W-:Y:S02]  /*0400*/  LEA.HI.X.SX32 R13, R25, R26, 0x1, P0 ;  /* 0x0000001a190d7211 */ /* 0x000fe400000f0eff */
[----:B------:R-:W-:-:S04]  /*0410*/  LEA R36, P0, R12, UR4, 0x2 ;  /* 0x000000040c247c11 */ /* 0x000fc8000f8010ff */
[----:B------:R-:W-:Y:S02]  /*0420*/  LEA.HI.X R37, R12, UR5, R13, 0x2, P0 ;  /* 0x000000050c257c11 */ /* 0x000fe400080f140d */
[-C--:B------:R-:W-:Y:S02]  /*0430*/  FSETP.NAN.AND P0, PT, R10, R10.reuse, PT ;  /* 0x0000000a0a00720b */ /* 0x080fe40003f08000 */
[----:B------:R-:W-:Y:S01]  /*0440*/  FSETP.GEU.AND P1, PT, R14, R10, PT ;  /* 0x0000000a0e00720b */ /* 0x000fe20003f2e000 */
[----:B------:R-:W-:-:S10]  /*0450*/  IMAD.IADD R17, R29, 0x1, R30 ;  /* 0x000000011d117824 */ /* 0x000fd400078e021e */
[----:B------:R-:W-:Y:S02]  /*0460*/  @!P0 SEL R10, R10, R14, !P1 ;  /* 0x0000000e0a0a8207 */ /* 0x000fe40004800000 */
[-C--:B------:R-:W-:Y:S01]  /*0470*/  FSETP.NAN.AND P0, PT, R11, R11.reuse, PT ;  /* 0x0000000b0b00720b */ /* 0x080fe20003f08000 */
[----:B------:R-:W-:Y:S01]  /*0480*/  IMAD.WIDE R16, R17, 0x4, R6 ;  /* 0x0000000411107825 */ /* 0x000fe200078e0206 */
[----:B------:R-:W-:Y:S02]  /*0490*/  P2R R26, PR, RZ, 0x2 ;  /* 0x00000002ff1a7803 */ /* 0x000fe40000000000 */
[----:B------:R-:W-:-:S09]  /*04a0*/  FSETP.GEU.AND P1, PT, R15, R11, PT ;  /* 0x0000000b0f00720b */ /* 0x000fd20003f2e000 */
[----:B------:R-:W-:Y:S02]  /*04b0*/  @!P0 SEL R11, R11, R15, !P1 ;  /* 0x0000000f0b0b8207 */ /* 0x000fe40004800000 */
[----:B------:R1:W2:Y:S01]  /*04c0*/  LDG.E.128 R12, desc[UR6][R16.64] ;  /* 0x00000006100c7981 */ /* 0x0002a2000c1e1d00 */
[----:B------:R-:W-:Y:S01]  /*04d0*/  P2R R27, PR, RZ, 0x2 ;  /* 0x00000002ff1b7803 */ /* 0x000fe20000000000 */
[----:B-1----:R-:W-:-:S04]  /*04e0*/  IMAD.IADD R17, R25, 0x1, R34 ;  /* 0x0000000119117824 */ /* 0x002fc800078e0222 */
[----:B------:R-:W-:-:S06]  /*04f0*/  IMAD.WIDE R16, R17, 0x4, R6 ;  /* 0x0000000411107825 */ /* 0x000fcc00078e0206 */
[----:B------:R-:W3:Y:S01]  /*0500*/  LDG.E.128 R16, desc[UR6][R16.64] ;  /* 0x0000000610107981 */ /* 0x000ee2000c1e1d00 */
[-C--:B--2---:R-:W-:Y:S02]  /*0510*/  FSETP.NAN.AND P0, PT, R15, R15.reuse, PT ;  /* 0x0000000f0f00720b */ /* 0x084fe40003f08000 */
[----:B------:R-:W-:-:S11]  /*0520*/  FSETP.GEU.AND P1, PT, R11, R15, PT ;  /* 0x0000000f0b00720b */ /* 0x000fd60003f2e000 */
[----:B------:R-:W-:Y:S02]  /*0530*/  @!P0 SEL R15, R15, R11, !P1 ;  /* 0x0000000b0f0f8207 */ /* 0x000fe40004800000 */
[-C--:B------:R-:W-:Y:S02]  /*0540*/  FSETP.NAN.AND P0, PT, R14, R14.reuse, PT ;  /* 0x0000000e0e00720b */ /* 0x080fe40003f08000 */
[----:B------:R-:W-:Y:S02]  /*0550*/  P2R R28, PR, RZ, 0x2 ;  /* 0x00000002ff1c7803 */ /* 0x000fe40000000000 */
[----:B------:R-:W-:-:S09]  /*0560*/  FSETP.GEU.AND P1, PT, R10, R14, PT ;  /* 0x0000000e0a00720b */ /* 0x000fd20003f2e000 */
        /* <DEDUP_REMOVED lines=9> */
[----:B------:R-:W3:Y:S01]  /*0600*/  LDG.E.128 R8, desc[UR6][R36.64+0x80] ;  /* 0x0000800624087981 */ /* 0x000ee2000c1e1d00 */
[----:B------:R-:W-:Y:S02]  /*0610*/  P2R R32, PR, RZ, 0x2 ;  /* 0x00000002ff207803 */ /* 0x000fe40000000000 */
[C---:B---3--:R-:W-:Y:S02]  /*0620*/  FSETP.GT.AND P1, PT, R9.reuse, R17, PT ;  /* 0x000000110900720b */ /* 0x048fe40003f24000 */
[----:B------:R-:W-:Y:S02]  /*0630*/  FSETP.NAN.AND P0, PT, R9, R9, PT ;  /* 0x000000090900720b */ /* 0x000fe40003f08000 */
[----:B------:R-:W-:-:S09]  /*0640*/  P2R R33, PR, RZ, 0x2 ;  /* 0x00000002ff217803 */ /* 0x000fd20000000000 */
[----:B------:R-:W-:Y:S02]  /*0650*/  @!P1 SEL R9, R9, R17, P0 ;  /* 0x0000001109099207 */ /* 0x000fe40000000000 */
[C---:B------:R-:W-:Y:S02]  /*0660*/  FSETP.GT.AND P1, PT, R10.reuse, R18, PT ;  /* 0x000000120a00720b */ /* 0x040fe40003f24000 */
[----:B------:R-:W-:Y:S02]  /*0670*/  FSETP.NAN.AND P0, PT, R10, R10, PT ;  /* 0x0000000a0a00720b */ /* 0x000fe40003f08000 */
[----:B------:R-:W-:-:S09]  /*0680*/  P2R R34, PR, RZ, 0x2 ;  /* 0x00000002ff227803 */ /* 0x000fd20000000000 */
[----:B------:R-:W-:Y:S02]  /*0690*/  @!P1 SEL R10, R10, R18, P0 ;  /* 0x000000120a0a9207 */ /* 0x000fe40000000000 */
[C---:B------:R-:W-:Y:S02]  /*06a0*/  FSETP.GT.AND P1, PT, R11.reuse, R19, PT ;  /* 0x000000130b00720b */ /* 0x040fe40003f24000 */
[----:B------:R-:W-:Y:S02]  /*06b0*/  FSETP.NAN.AND P0, PT, R11, R11, PT ;  /* 0x0000000b0b00720b */ /* 0x000fe40003f08000 */
[----:B------:R-:W-:-:S09]  /*06c0*/  P2R R35, PR, RZ, 0x2 ;  /* 0x00000002ff237803 */ /* 0x000fd20000000000 */
[----:B------:R-:W-:Y:S02]  /*06d0*/  @!P1 SEL R11, R11, R19, P0 ;  /* 0x000000130b0b9207 */ /* 0x000fe40000000000 */
[C---:B------:R-:W-:Y:S01]  /*06e0*/  FSETP.GT.AND P1, PT, R8.reuse, R16, PT ;  /* 0x000000100800720b */ /* 0x040fe20003f24000 */
[----:B------:R-:W-:Y:S01]  /*06f0*/  IMAD.IADD R17, R25, 0x1, R22 ;  /* 0x0000000119117824 */ /* 0x000fe200078e0216 */
[----:B------:R-:W-:-:S11]  /*0700*/  FSETP.NAN.AND P0, PT, R8, R8, PT ;  /* 0x000000080800720b */ /* 0x000fd60003f08000 */
[----:B------:R-:W-:Y:S01]  /*0710*/  @!P1 SEL R8, R8, R16, P0 ;  /* 0x0000001008089207 */ /* 0x000fe20000000000 */
[----:B------:R-:W-:-:S06]  /*0720*/  IMAD.WIDE R16, R17, 0x4, R6 ;  /* 0x0000000411107825 */ /* 0x000fcc00078e0206 */
[----:B------:R-:W2:Y:S01]  /*0730*/  LDG.E.128 R16, desc[UR6][R16.64] ;  /* 0x0000000610107981 */ /* 0x000ea2000c1e1d00 */
[----:B------:R-:W-:Y:S02]  /*0740*/  P2R R36, PR, RZ, 0x2 ;  /* 0x00000002ff247803 */ /* 0x000fe40000000000 */
[----:B------:R-:W-:Y:S02]  /*0750*/  P2R R24, PR, RZ, 0x4 ;  /* 0x00000004ff187803 */ /* 0x000fe40000000000 */
[----:B------:R-:W-:Y:S02]  /*0760*/  P2R R4, PR, RZ, 0x20 ;  /* 0x00000020ff047803 */ /* 0x000fe40000000000 */
[-C--:B--2---:R-:W-:Y:S02]  /*0770*/  FSETP.NAN.AND P0, PT, R19, R19.reuse, PT ;  /* 0x000000131300720b */ /* 0x084fe40003f08000 */
[----:B------:R-:W-:-:S04]  /*0780*/  FSETP.GEU.AND P1, PT, R11, R19, PT ;  /* 0x000000130b00720b */ /* 0x000fc80003f2e000 */
[----:B------:R-:W-:-:S07]  /*0790*/  P2R R22, PR, RZ, 0x2 ;  /* 0x00000002ff167803 */ /* 0x000fce0000000000 */
[----:B------:R-:W-:Y:S02]  /*07a0*/  @!P0 SEL R19, R19, R11, !P1 ;  /* 0x0000000b13138207 */ /* 0x000fe40004800000 */
[-C--:B------:R-:W-:Y:S02]  /*07b0*/  FSETP.NAN.AND P1, PT, R18, R18.reuse, PT ;  /* 0x000000121200720b */ /* 0x080fe40003f28000 */
[----:B------:R-:W-:-:S11]  /*07c0*/  FSETP.GEU.AND P0, PT, R10, R18, PT ;  /* 0x000000120a00720b */ /* 0x000fd60003f0e000 */
[----:B------:R-:W-:Y:S02]  /*07d0*/  @!P1 SEL R18, R18, R10, !P0 ;  /* 0x0000000a12129207 */ /* 0x000fe40004000000 */
[----:B------:R-:W-:Y:S02]  /*07e0*/  P2R R10, PR, RZ, 0x1 ;  /* 0x00000001ff0a7803 */ /* 0x000fe40000000000 */
[----:B------:R-:W-:-:S04]  /*07f0*/  ISETP.NE.AND P0, PT, R22, RZ, PT ;  /* 0x000000ff1600720c */ /* 0x000fc80003f05270 */
        /* <DEDUP_REMOVED lines=15> */
[----:B------:R-:W-:Y:S01]  /*08f0*/  ISETP.NE.AND P0, PT, R5, RZ, PT ;  /* 0x000000ff0500720c */ /* 0x000fe20003f05270 */
[----:B------:R-:W-:-:S04]  /*0900*/  IMAD.IADD R5, R25, 0x1, R30 ;  /* 0x0000000119057824 */ /* 0x000fc800078e021e */
[----:B------:R-:W-:-:S06]  /*0910*/  IMAD.WIDE R4, R5, 0x4, R6 ;  /* 0x0000000405047825 */ /* 0x000fcc00078e0206 */
[----:B------:R-:W2:Y:S01]  /*0920*/  LDG.E.128 R4, desc[UR6][R4.64] ;  /* 0x0000000604047981 */ /* 0x000ea2000c1e1d00 */
[-C--:B------:R-:W-:Y:S02]  /*0930*/  FSETP.NAN.AND P2, PT, R17, R17.reuse, PT ;  /* 0x000000111100720b */ /* 0x080fe40003f48000 */
[----:B------:R-:W-:Y:S02]  /*0940*/  P2R R21, PR, RZ, 0x8 ;  /* 0x00000008ff157803 */ /* 0x000fe40000000000 */
[----:B------:R-:W-:Y:S02]  /*0950*/  FSETP.NAN.AND P3, PT, R16, R16, PT ;  /* 0x000000101000720b */ /* 0x000fe40003f68000 */
[----:B------:R-:W-:Y:S02]  /*0960*/  P2R R20, PR, RZ, 0x10 ;  /* 0x00000010ff147803 */ /* 0x000fe40000000000 */
[----:B------:R-:W-:Y:S02]  /*0970*/  FSETP.GEU.AND P1, PT, R9, R17, PT ;  /* 0x000000110900720b */ /* 0x000fe40003f2e000 */
[----:B------:R-:W-:-:S03]  /*0980*/  P2R R37, PR, RZ, 0x1 ;  /* 0x00000001ff257803 */ /* 0x000fc60000000000 */
[----:B------:R-:W-:Y:S02]  /*0990*/  @!P2 SEL R17, R17, R9, !P1 ;  /* 0x000000091111a207 */ /* 0x000fe40004800000 */
[----:B------:R-:W-:Y:S02]  /*09a0*/  FSETP.GEU.AND P2, PT, R8, R16, PT ;  /* 0x000000100800720b */ /* 0x000fe40003f4e000 */
[----:B------:R-:W-:Y:S02]  /*09b0*/  ISETP.NE.AND P0, PT, R20, RZ, PT ;  /* 0x000000ff1400720c */ /* 0x000fe40003f05270 */
[----:B------:R-:W-:Y:S02]  /*09c0*/  @!P3 SEL R16, R16, R8, !P2 ;  /* 0x000000081010b207 */ /* 0x000fe40005000000 */
[----:B------:R-:W-:Y:S02]  /*09d0*/  P2R R20, PR, RZ, 0x1 ;  /* 0x00000001ff147803 */ /* 0x000fe40000000000 */
[----:B------:R-:W-:-:S04]  /*09e0*/  ISETP.NE.AND P0, PT, R21, RZ, PT ;  /* 0x000000ff1500720c */ /* 0x000fc80003f05270 */
[----:B------:R-:W-:Y:S02]  /*09f0*/  P2R R21, PR, RZ, 0x1 ;  /* 0x00000001ff157803 */ /* 0x000fe40000000000 */
        /* <DEDUP_REMOVED lines=8> */
[----:B------:R-:W1:Y:S01]  /*0a80*/  S2UR UR5, SR_CgaCtaId ;  /* 0x00000000000579c3 */ /* 0x000e620000008800 */
[----:B------:R-:W-:Y:S01]  /*0a90*/  UMOV UR4, 0x400 ;  /* 0x0000040000047882 */ /* 0x000fe20000000000 */
[----:B------:R-:W-:Y:S01]  /*0aa0*/  IMAD.SHL.U32 R0, R0, 0x4, RZ ;  /* 0x0000000400007824 */ /* 0x000fe200078e00ff */
[----:B-1----:R-:W-:-:S04]  /*0ab0*/  UPRMT UR4, UR5, 0x654, UR4 ;  /* 0x0000065405047896 */ /* 0x002fc80008000004 */
[----:B------:R-:W-:-:S04]  /*0ac0*/  LOP3.LUT R0, R0, 0x1fc, RZ, 0xc0, !PT ;  /* 0x000001fc00007812 */ /* 0x000fc800078ec0ff */
[----:B------:R-:W-:Y:S02]  /*0ad0*/  LEA R30, R0, UR4, 0x2 ;  /* 0x00000004001e7c11 */ /* 0x000fe4000f8e10ff */
[-C--:B--2---:R-:W-:Y:S02]  /*0ae0*/  FSETP.NAN.AND P4, PT, R7, R7.reuse, PT ;  /* 0x000000070700720b */ /* 0x084fe40003f88000 */
[----:B------:R-:W-:Y:S02]  /*0af0*/  FSETP.NAN.AND P5, PT, R6, R6, PT ;  /* 0x000000060600720b */ /* 0x000fe40003fa8000 */
[----:B------:R-:W-:Y:S02]  /*0b00*/  FSETP.GEU.AND P3, PT, R19, R7, PT ;  /* 0x000000071300720b */ /* 0x000fe40003f6e000 */
[----:B------:R-:W-:Y:S02]  /*0b10*/  FSETP.NAN.AND P6, PT, R5, R5, PT ;  /* 0x000000050500720b */ /* 0x000fe40003fc8000 */
[----:B------:R-:W-:-:S05]  /*0b20*/  FSETP.NAN.AND P0, PT, R4, R4, PT ;  /* 0x000000040400720b */ /* 0x000fca0003f08000 */
[----:B------:R-:W-:Y:S02]  /*0b30*/  @!P4 SEL R7, R7, R19, !P3 ;  /* 0x000000130707c207 */ /* 0x000fe40005800000 */
[----:B------:R-:W-:-:S04]  /*0b40*/  FSETP.GEU.AND P4, PT, R18, R6, PT ;  /* 0x000000061200720b */ /* 0x000fc80003f8e000 */
[----:B------:R-:W-:Y:S02]  /*0b50*/  @!P5 SEL R6, R6, R18, !P4 ;  /* 0x000000120606d207 */ /* 0x000fe40006000000 */
[----:B------:R-:W-:-:S04]  /*0b60*/  FSETP.GEU.AND P5, PT, R17, R5, PT ;  /* 0x000000051100720b */ /* 0x000fc80003fae000 */
[----:B------:R-:W-:Y:S02]  /*0b70*/  @!P6 SEL R5, R5, R17, !P5 ;  /* 0x000000110505e207 */ /* 0x000fe40006800000 */
[----:B------:R-:W-:-:S04]  /*0b80*/  FSETP.GEU.AND P6, PT, R16, R4, PT ;  /* 0x000000041000720b */ /* 0x000fc80003fce000 */
[----:B------:R-:W-:Y:S02]  /*0b90*/  @!P0 SEL R4, R4, R16, !P6 ;  /* 0x0000001004048207 */ /* 0x000fe40007000000 */
[----:B------:R-:W-:-:S04]  /*0ba0*/  ISETP.NE.AND P0, PT, R21, RZ, PT ;  /* 0x000000ff1500720c */ /* 0x000fc80003f05270 */
[----:B------:R-:W-:Y:S02]  /*0bb0*/  SEL R8, RZ, 0x1, !P0 ;  /* 0x00000001ff087807 */ /* 0x000fe40004000000 */
        /* <DEDUP_REMOVED lines=11> */
[----:B------:R-:W-:Y:S02]  /*0c70*/  SEL R8, R8, 0x2, P0 ;  /* 0x0000000208087807 */ /* 0x000fe40000000000 */
[----:B------:R-:W-:-:S04]  /*0c80*/  ISETP.NE.AND P0, PT, R24, RZ, PT ;  /* 0x000000ff1800720c */ /* 0x000fc80003f05270 */
[----:B------:R-:W-:Y:S02]  /*0c90*/  SEL R16, R16, 0x2, P0 ;  /* 0x0000000210107807 */ /* 0x000fe40000000000 */
[----:B------:R-:W-:-:S04]  /*0ca0*/  ISETP.NE.AND P0, PT, R26, RZ, PT ;  /* 0x000000ff1a00720c */ /* 0x000fc80003f05270 */
[----:B------:R-:W-:Y:S02]  /*0cb0*/  SEL R18, R18, 0x2, P0 ;  /* 0x0000000212127807 */ /* 0x000fe40000000000 */
[----:B------:R-:W-:Y:S02]  /*0cc0*/  ISETP.NE.AND P0, PT, R22, RZ, PT ;  /* 0x000000ff1600720c */ /* 0x000fe40003f05270 */
[----:B------:R-:W-:Y:S01]  /*0cd0*/  SEL R21, R18, 0x3, P1 ;  /* 0x0000000312157807 */ /* 0x000fe20000800000 */
[----:B------:R-:W1:Y:S01]  /*0ce0*/  LDC.64 R22, c[0x0][0x218] ;  /* 0x00008600ff167b82 */ /* 0x000e620000000a00 */
[----:B------:R-:W-:Y:S02]  /*0cf0*/  SEL R17, R17, 0x2, P0 ;  /* 0x0000000211117807 */ /* 0x000fe40000000000 */
[----:B------:R-:W-:-:S04]  /*0d00*/  ISETP.NE.AND P1, PT, R29, RZ, PT ;  /* 0x000000ff1d00720c */ /* 0x000fc80003f25270 */
[----:B------:R-:W-:Y:S02]  /*0d10*/  SEL R26, R17, 0x3, P1 ;  /* 0x00000003111a7807 */ /* 0x000fe40000800000 */
[----:B------:R-:W-:-:S04]  /*0d20*/  ISETP.NE.AND P1, PT, R31, RZ, PT ;  /* 0x000000ff1f00720c */ /* 0x000fc80003f25270 */
[----:B------:R-:W-:Y:S02]  /*0d30*/  SEL R24, R16, 0x3, P1 ;  /* 0x0000000310187807 */ /* 0x000fe40000800000 */
[----:B------:R-:W-:-:S04]  /*0d40*/  ISETP.NE.AND P1, PT, R32, RZ, PT ;  /* 0x000000ff2000720c */ /* 0x000fc80003f25270 */
[----:B------:R-:W-:Y:S02]  /*0d50*/  SEL R27, R8, 0x3, P1 ;  /* 0x00000003081b7807 */ /* 0x000fe40000800000 */
[----:B------:R-:W2:Y:S01]  /*0d60*/  S2R R8, SR_TID.X ;  /* 0x0000000000087919 */ /* 0x000ea20000002100 */
[----:B------:R-:W-:Y:S01]  /*0d70*/  ISETP.NE.AND P0, PT, R11, RZ, PT ;  /* 0x000000ff0b00720c */ /* 0x000fe20003f05270 */
[----:B--2---:R-:W-:-:S05]  /*0d80*/  IMAD.SHL.U32 R8, R8, 0x8, RZ ;  /* 0x0000000808087824 */ /* 0x004fca00078e00ff */
[----:B------:R-:W-:-:S04]  /*0d90*/  LOP3.LUT R8, R8, 0x3f8, RZ, 0xc0, !PT ;  /* 0x000003f808087812 */ /* 0x000fc800078ec0ff */
[----:B------:R-:W-:Y:S01]  /*0da0*/  LEA R29, R8, UR4, 0x2 ;  /* 0x00000004081d7c11 */ /* 0x000fe2000f8e10ff */
[----:B------:R-:W-:-:S04]  /*0db0*/  ULDC.64 UR4, c[0x0][0x218] ;  /* 0x0000860000047ab9 */ /* 0x000fc80000000a00 */
[----:B------:R-:W-:Y:S04]  /*0dc0*/  STS.128 [R29], R12 ;  /* 0x0000000c1d007388 */ /* 0x000fe80000000c00 */
[----:B------:R2:W-:Y:S01]  /*0dd0*/  STS.128 [R29+0x10], R4 ;  /* 0x000010041d007388 */ /* 0x0005e20000000c00 */
[----:B------:R-:W-:Y:S01]  /*0de0*/  SEL R19, R19, 0x2, P0 ;  /* 0x0000000213137807 */ /* 0x000fe20000000000 */
[----:B------:R-:W-:Y:S01]  /*0df0*/  BAR.SYNC.DEFER_BLOCKING 0x0 ;  /* 0x0000000000007b1d */ /* 0x000fe20000010000 */
[----:B------:R-:W-:Y:S02]  /*0e00*/  ISETP.NE.AND P0, PT, R10, RZ, PT ;  /* 0x000000ff0a00720c */ /* 0x000fe40003f05270 */
[----:B------:R-:W-:Y:S02]  /*0e10*/  ISETP.NE.AND P1, PT, R9, RZ, PT ;  /* 0x000000ff0900720c */ /* 0x000fe40003f25270 */
[----:B------:R-:W-:-:S02]  /*0e20*/  SEL R25, R19, 0x3, P3 ;  /* 0x0000000313197807 */ /* 0x000fc40001800000 */
[----:B------:R-:W-:Y:S01]  /*0e30*/  SEL R20, R20, 0x2, P0 ;  /* 0x0000000214147807 */ /* 0x000fe20000000000 */
[----:B------:R-:W3:Y:S04]  /*0e40*/  LDS.128 R8, [R30] ;  /* 0x000000001e087984 */ /* 0x000ee80000000c00 */
[----:B------:R-:W4:Y:S01]  /*0e50*/  LDS.128 R16, [R30+0x800] ;  /* 0x000800001e107984 */ /* 0x000f220000000c00 */
[----:B------:R-:W-:Y:S02]  /*0e60*/  ISETP.NE.AND P0, PT, R36, RZ, PT ;  /* 0x000000ff2400720c */ /* 0x000fe40003f05270 */
[----:B------:R-:W-:Y:S02]  /*0e70*/  ISETP.NE.AND P3, PT, R33, RZ, PT ;  /* 0x000000ff2100720c */ /* 0x000fe40003f65270 */
[----:B------:R-:W-:-:S02]  /*0e80*/  PRMT R21, R26, 0x3340, R21 ;  /* 0x000033401a157816 */ /* 0x000fc40000000015 */
[----:B------:R-:W-:Y:S02]  /*0e90*/  SEL R28, R20, 0x3, P4 ;  /* 0x00000003141c7807 */ /* 0x000fe40002000000 */
[----:B------:R-:W-:Y:S02]  /*0ea0*/  SEL R26, RZ, 0x1, !P3 ;  /* 0x00000001ff1a7807 */ /* 0x000fe40005800000 */
[----:B------:R-:W-:Y:S02]  /*0eb0*/  SEL R20, RZ, 0x1, !P0 ;  /* 0x00000001ff147807 */ /* 0x000fe40004000000 */
[----:B------:R-:W-:Y:S02]  /*0ec0*/  SEL R26, R26, 0x2, P1 ;  /* 0x000000021a1a7807 */ /* 0x000fe40000800000 */
[----:B------:R-:W-:Y:S02]  /*0ed0*/  SEL R20, R20, 0x2, P2 ;  /* 0x0000000214147807 */ /* 0x000fe40001000000 */
[----:B--2---:R-:W-:-:S02]  /*0ee0*/  LOP3.LUT R5, R3, R0, RZ, 0xfc, !PT ;  /* 0x0000000003057212 */ /* 0x004fc400078efcff */
[----:B------:R-:W-:Y:S02]  /*0ef0*/  SEL R26, R26, 0x3, P5 ;  /* 0x000000031a1a7807 */ /* 0x000fe40002800000 */
[----:B------:R-:W-:Y:S02]  /*0f00*/  SEL R7, R20, 0x3, P6 ;  /* 0x0000000314077807 */ /* 0x000fe40003000000 */
[----:B------:R-:W-:Y:S02]  /*0f10*/  SHF.R.S32.HI R0, RZ, 0x1f, R3 ;  /* 0x0000001fff007819 */ /* 0x000fe40000011403 */
[----:B------:R-:W-:Y:S02]  /*0f20*/  LEA R4, P0, R5, UR4, 0x2 ;  /* 0x0000000405047c11 */ /* 0x000fe4000f8010ff */
[----:B------:R-:W-:Y:S02]  /*0f30*/  PRMT R24, R27, 0x3340, R24 ;  /* 0x000033401b187816 */ /* 0x000fe40000000018 */
[----:B------:R-:W-:-:S02]  /*0f40*/  PRMT R25, R28, 0x3340, R25 ;  /* 0x000033401c197816 */ /* 0x000fc40000000019 */
[----:B------:R-:W-:Y:S02]  /*0f50*/  IADD3 R6, P1, R2, UR8, RZ ;  /* 0x0000000802067c10 */ /* 0x000fe4000ff3e0ff */
[----:B------:R-:W-:Y:S01]  /*0f60*/  PRMT R26, R7, 0x3340, R26 ;  /* 0x00003340071a7816 */ /* 0x000fe2000000001a */
[C---:B-1----:R-:W-:Y:S01]  /*0f70*/  IMAD.WIDE R22, R5.reuse, 0x4, R22 ;  /* 0x0000000405167825 */ /* 0x042fe200078e0216 */
[----:B------:R-:W-:Y:S02]  /*0f80*/  LEA.HI.X R5, R5, UR5, R0, 0x2, P0 ;  /* 0x0000000505057c11 */ /* 0x000fe400080f1400 */
[----:B------:R-:W-:Y:S02]  /*0f90*/  LEA.HI.X.SX32 R7, R2, UR9, 0x1, P1 ;  /* 0x0000000902077c11 */ /* 0x000fe400088f0eff */
[----:B------:R-:W-:Y:S02]  /*0fa0*/  PRMT R24, R24, 0x5410, R21 ;  /* 0x0000541018187816 */ /* 0x000fe40000000015 */
[----:B------:R-:W-:Y:S01]  /*0fb0*/  PRMT R25, R26, 0x5410, R25 ;  /* 0x000054101a197816 */ /* 0x000fe20000000019 */
[----:B---3--:R-:W-:Y:S04]  /*0fc0*/  STG.E.128 desc[UR6][R22.64], R8 ;  /* 0x0000000816007986 */ /* 0x008fe8000c101d06 */
[----:B----4-:R-:W-:Y:S04]  /*0fd0*/  STG.E.128 desc[UR6][R4.64+0x800], R16 ;  /* 0x0008001004007986 */ /* 0x010fe8000c101d06 */
[----:B------:R-:W-:Y:S01]  /*0fe0*/  STG.E.64 desc[UR6][R6.64], R24 ;  /* 0x0000001806007986 */ /* 0x000fe2000c101b06 */
[----:B------:R-:W-:Y:S05]  /*0ff0*/  EXIT ;  /* 0x000000000000794d */ /* 0x000fea0003800000 */
.L_x_0:
[----:B------:R-:W-:-:S00]  /*1000*/  BRA `(.L_x_0) ;  /* 0xfffffffc00fc7947 */ /* 0x000fc0000383ffff */
[----:B------:R-:W-:-:S00]  /*1010*/  NOP ;  /* 0x0000000000007918 */ /* 0x000fc00000000000 */
        /* <DEDUP_REMOVED lines=14> */
.L_x_1:


//--------------------- .nv.shared.triton_poi_fused_max_pool2d_with_indices_10 --------------------------
	.section	.nv.shared.triton_poi_fused_max_pool2d_with_indices_10,"aw",@nobits
	.sectionflags	@""
	.align	16
	.zero		1024


//--------------------- .nv.constant0.triton_poi_fused_max_pool2d_with_indices_10 --------------------------
	.section	.nv.constant0.triton_poi_fused_max_pool2d_with_indices_10,"a",@progbits
	.sectionflags	@""
	.align	4
.nv.constant0.triton_poi_fused_max_pool2d_with_indices_10:
	.zero		556
